//
// Generated by NVIDIA NVVM Compiler
//
// Compiler Build ID: CL-36424714
// Cuda compilation tools, release 13.0, V13.0.88
// Based on NVVM 20.0.0
//

.version 9.0
.target sm_100
.address_size 64

	// .globl	_Z9addKernelPiPKiS1_

.visible .entry _Z9addKernelPiPKiS1_(
	.param .u64 .ptr .align 1 _Z9addKernelPiPKiS1__param_0,
	.param .u64 .ptr .align 1 _Z9addKernelPiPKiS1__param_1,
	.param .u64 .ptr .align 1 _Z9addKernelPiPKiS1__param_2
)
{
	.reg .pred 	%p<2>;
	.reg .b32 	%r<8>;
	.reg .b64 	%rd<11>;

	ld.param.u64 	%rd1, [_Z9addKernelPiPKiS1__param_0];
	ld.param.u64 	%rd2, [_Z9addKernelPiPKiS1__param_1];
	ld.param.u64 	%rd3, [_Z9addKernelPiPKiS1__param_2];
	mov.u32 	%r2, %ctaid.x;
	mov.u32 	%r3, %ntid.x;
	mov.u32 	%r4, %tid.x;
	mad.lo.s32 	%r1, %r2, %r3, %r4;
	setp.gt.s32 	%p1, %r1, 4095;
	@%p1 bra 	$L__BB0_2;
	cvta.to.global.u64 	%rd4, %rd2;
	cvta.to.global.u64 	%rd5, %rd3;
	cvta.to.global.u64 	%rd6, %rd1;
	mul.wide.s32 	%rd7, %r1, 4;
	add.s64 	%rd8, %rd4, %rd7;
	ld.global.u32 	%r5, [%rd8];
	add.s64 	%rd9, %rd5, %rd7;
	ld.global.u32 	%r6, [%rd9];
	add.s32 	%r7, %r6, %r5;
	add.s64 	%rd10, %rd6, %rd7;
	st.global.u32 	[%rd10], %r7;
$L__BB0_2:
	ret;

}


// ===== COMPILED SASS (sm_100) =====

	.target	sm_100

	.elftype	@"ET_EXEC"


//--------------------- .note.nv.tkinfo           --------------------------
	.section	.note.nv.tkinfo,"",@"SHT_NOTE"
	.sectionflags	@"SHF_NOTE_NV_TKINFO"
	.tkinfo
        /*0018*/ 	.word	0x00000002
        /*0030*/ 	.string	""
        /*0030*/ 	.string	"ptxas"
        /*0030*/ 	.string	"Cuda compilation tools, release 13.0, V13.0.88"
        /*0030*/ 	.string	"Build cuda_13.0.r13.0/compiler.36424714_0"
        /*0030*/ 	.string	"-arch sm_100 -m 64 "



//--------------------- .note.nv.cuinfo           --------------------------
	.section	.note.nv.cuinfo,"",@"SHT_NOTE"
	.sectionflags	@"SHF_NOTE_NV_CUINFO"
        /*0018*/ 	.short	0x0002
        /*001a*/ 	.short	0x0064
        /*001c*/ 	.short	0x0082
	.zero		2


//--------------------- .nv.info                  --------------------------
	.section	.nv.info,"",@"SHT_CUDA_INFO"
	.align	4


	//----- nvinfo : EIATTR_REGCOUNT
	.align		4
        /*0000*/ 	.byte	0x04, 0x2f
        /*0002*/ 	.short	(.L_1 - .L_0)
	.align		4
.L_0:
        /*0004*/ 	.word	index@(_Z9addKernelPiPKiS1_)
        /*0008*/ 	.word	0x0000000c


	//----- nvinfo : EIATTR_FRAME_SIZE
	.align		4
.L_1:
        /*000c*/ 	.byte	0x04, 0x11
        /*000e*/ 	.short	(.L_3 - .L_2)
	.align		4
.L_2:
        /*0010*/ 	.word	index@(_Z9addKernelPiPKiS1_)
        /*0014*/ 	.word	0x00000000


	//----- nvinfo : EIATTR_MIN_STACK_SIZE
	.align		4
.L_3:
        /*0018*/ 	.byte	0x04, 0x12
        /*001a*/ 	.short	(.L_5 - .L_4)
	.align		4
.L_4:
        /*001c*/ 	.word	index@(_Z9addKernelPiPKiS1_)
        /*0020*/ 	.word	0x00000000
.L_5:


//--------------------- .nv.compat                --------------------------
	.section	.nv.compat,"",@"SHT_CUDA_COMPAT_INFO"
	.align	4
        /*0000*/ 	.byte	0x02, 0x09, 0x00, 0x00, 0x02, 0x02, 0x01, 0x00, 0x02, 0x05, 0x05, 0x00, 0x03, 0x07, 0x01, 0x01
        /*0010*/ 	.byte	0x02, 0x03, 0x00, 0x00, 0x02, 0x06, 0x01, 0x00, 0x04, 0x0b, 0x08, 0x00, 0x09, 0x00, 0x00, 0x00
        /*0020*/ 	.byte	0x00, 0x00, 0x00, 0x00


//--------------------- .nv.info._Z9addKernelPiPKiS1_ --------------------------
	.section	.nv.info._Z9addKernelPiPKiS1_,"",@"SHT_CUDA_INFO"
	.sectionflags	@""
	.align	4


	//----- nvinfo : EIATTR_CUDA_API_VERSION
	.align		4
        /*0000*/ 	.byte	0x04, 0x37
        /*0002*/ 	.short	(.L_7 - .L_6)
.L_6:
        /*0004*/ 	.word	0x00000082


	//----- nvinfo : EIATTR_KPARAM_INFO
	.align		4
.L_7:
        /*0008*/ 	.byte	0x04, 0x17
        /*000a*/ 	.short	(.L_9 - .L_8)
.L_8:
        /*000c*/ 	.word	0x00000000
        /*0010*/ 	.short	0x0002
        /*0012*/ 	.short	0x0010
        /*0014*/ 	.byte	0x00, 0xf5, 0x21, 0x00


	//----- nvinfo : EIATTR_KPARAM_INFO
	.align		4
.L_9:
        /*0018*/ 	.byte	0x04, 0x17
        /*001a*/ 	.short	(.L_11 - .L_10)
.L_10:
        /*001c*/ 	.word	0x00000000
        /*0020*/ 	.short	0x0001
        /*0022*/ 	.short	0x0008
        /*0024*/ 	.byte	0x00, 0xf5, 0x21, 0x00


	//----- nvinfo : EIATTR_KPARAM_INFO
	.align		4
.L_11:
        /*0028*/ 	.byte	0x04, 0x17
        /*002a*/ 	.short	(.L_13 - .L_12)
.L_12:
        /*002c*/ 	.word	0x00000000
        /*0030*/ 	.short	0x0000
        /*0032*/ 	.short	0x0000
        /*0034*/ 	.byte	0x00, 0xf5, 0x21, 0x00


	//----- nvinfo : EIATTR_SPARSE_MMA_MASK
	.align		4
.L_13:
        /*0038*/ 	.byte	0x03, 0x50
        /*003a*/ 	.short	0x0000


	//----- nvinfo : EIATTR_MAXREG_COUNT
	.align		4
        /*003c*/ 	.byte	0x03, 0x1b
        /*003e*/ 	.short	0x00ff


	//----- nvinfo : EIATTR_MERCURY_ISA_VERSION
	.align		4
        /*0040*/ 	.byte	0x03, 0x5f
        /*0042*/ 	.short	0x0101


	//----- nvinfo : EIATTR_VRC_CTA_INIT_COUNT
	.align		4
        /*0044*/ 	.byte	0x02, 0x4a
	.zero		1
	.zero		1


	//----- nvinfo : EIATTR_EXIT_INSTR_OFFSETS
	.align		4
        /*0048*/ 	.byte	0x04, 0x1c
        /*004a*/ 	.short	(.L_15 - .L_14)


	//   ....[0]....
.L_14:
        /*004c*/ 	.word	0x00000060


	//   ....[1]....
        /*0050*/ 	.word	0x00000120


	//----- nvinfo : EIATTR_CBANK_PARAM_SIZE
	.align		4
.L_15:
        /*0054*/ 	.byte	0x03, 0x19
        /*0056*/ 	.short	0x0018


	//----- nvinfo : EIATTR_PARAM_CBANK
	.align		4
        /*0058*/ 	.byte	0x04, 0x0a
        /*005a*/ 	.short	(.L_17 - .L_16)
	.align		4
.L_16:
        /*005c*/ 	.word	index@(.nv.constant0._Z9addKernelPiPKiS1_)
        /*0060*/ 	.short	0x0380
        /*0062*/ 	.short	0x0018


	//----- nvinfo : EIATTR_SW_WAR
	.align		4
.L_17:
        /*0064*/ 	.byte	0x04, 0x36
        /*0066*/ 	.short	(.L_19 - .L_18)
.L_18:
        /*0068*/ 	.word	0x00000008
.L_19:


//--------------------- .nv.callgraph             --------------------------
	.section	.nv.callgraph,"",@"SHT_CUDA_CALLGRAPH"
	.align	4
	.sectionentsize	8
	.align		4
        /*0000*/ 	.word	0x00000000
	.align		4
        /*0004*/ 	.word	0xffffffff
	.align		4
        /*0008*/ 	.word	0x00000000
	.align		4
        /*000c*/ 	.word	0xfffffffe
	.align		4
        /*0010*/ 	.word	0x00000000
	.align		4
        /*0014*/ 	.word	0xfffffffd
	.align		4
        /*0018*/ 	.word	0x00000000
	.align		4
        /*001c*/ 	.word	0xfffffffc


//--------------------- .text._Z9addKernelPiPKiS1_ --------------------------
	.section	.text._Z9addKernelPiPKiS1_,"ax",@progbits
	.align	128
        .global         _Z9addKernelPiPKiS1_
        .type           _Z9addKernelPiPKiS1_,@function
        .size           _Z9addKernelPiPKiS1_,(.L_x_1 - _Z9addKernelPiPKiS1_)
        .other          _Z9addKernelPiPKiS1_,@"STO_CUDA_ENTRY STV_DEFAULT"
_Z9addKernelPiPKiS1_:
.text._Z9addKernelPiPKiS1_:
[----:B------:R-:W-:Y:S01]  /*0000*/  LDC R1, c[0x0][0x37c] ;  /* 0x0000df00ff017b82 */ /* 0x000fe20000000800 */
[----:B------:R-:W0:Y:S07]  /*0010*/  S2R R0, SR_TID.X ;  /* 0x0000000000007919 */ /* 0x000e2e0000002100 */
[----:B------:R-:W0:Y:S08]  /*0020*/  S2UR UR4, SR_CTAID.X ;  /* 0x00000000000479c3 */ /* 0x000e300000002500 */
[----:B------:R-:W0:Y:S02]  /*0030*/  LDC R9, c[0x0][0x360] ;  /* 0x0000d800ff097b82 */ /* 0x000e240000000800 */
[----:B0-----:R-:W-:-:S05]  /*0040*/  IMAD R9, R9, UR4, R0 ;  /* 0x0000000409097c24 */ /* 0x001fca000f8e0200 */
[----:B------:R-:W-:-:S13]  /*0050*/  ISETP.GT.AND P0, PT, R9, 0xfff, PT ;  /* 0x00000fff0900780c */ /* 0x000fda0003f04270 */
[----:B------:R-:W-:Y:S05]  /*0060*/  @P0 EXIT ;  /* 0x000000000000094d */ /* 0x000fea0003800000 */
[----:B------:R-:W0:Y:S01]  /*0070*/  LDC.64 R2, c[0x0][0x388] ;  /* 0x0000e200ff027b82 */ /* 0x000e220000000a00 */
[----:B------:R-:W1:Y:S07]  /*0080*/  LDCU.64 UR4, c[0x0][0x358] ;  /* 0x00006b00ff0477ac */ /* 0x000e6e0008000a00 */
[----:B------:R-:W2:Y:S08]  /*0090*/  LDC.64 R4, c[0x0][0x390] ;  /* 0x0000e400ff047b82 */ /* 0x000eb00000000a00 */
[----:B------:R-:W3:Y:S01]  /*00a0*/  LDC.64 R6, c[0x0][0x380] ;  /* 0x0000e000ff067b82 */ /* 0x000ee20000000a00 */
[----:B0-----:R-:W-:-:S06]  /*00b0*/  IMAD.WIDE R2, R9, 0x4, R2 ;  /* 0x0000000409027825 */ /* 0x001fcc00078e0202 */
[----:B-1----:R-:W4:Y:S01]  /*00c0*/  LDG.E R2, desc[UR4][R2.64] ;  /* 0x0000000402027981 */ /* 0x002f22000c1e1900 */
[----:B--2---:R-:W-:-:S06]  /*00d0*/  IMAD.WIDE R4, R9, 0x4, R4 ;  /* 0x0000000409047825 */ /* 0x004fcc00078e0204 */
[----:B------:R-:W4:Y:S01]  /*00e0*/  LDG.E R5, desc[UR4][R4.64] ;  /* 0x0000000404057981 */ /* 0x000f22000c1e1900 */
[----:B---3--:R-:W-:Y:S01]  /*00f0*/  IMAD.WIDE R6, R9, 0x4, R6 ;  /* 0x0000000409067825 */ /* 0x008fe200078e0206 */
[----:B----4-:R-:W-:-:S05]  /*0100*/  IADD3 R9, PT, PT, R2, R5, RZ ;  /* 0x0000000502097210 */ /* 0x010fca0007ffe0ff */
[----:B------:R-:W-:Y:S01]  /*0110*/  STG.E desc[UR4][R6.64], R9 ;  /* 0x0000000906007986 */ /* 0x000fe2000c101904 */
[----:B------:R-:W-:Y:S05]  /*0120*/  EXIT ;  /* 0x000000000000794d */ /* 0x000fea0003800000 */
.L_x_0:
[----:B------:R-:W-:-:S00]  /*0130*/  BRA `(.L_x_0) ;  /* 0xfffffffc00fc7947 */ /* 0x000fc0000383ffff */
[----:B------:R-:W-:-:S00]  /*0140*/  NOP ;  /* 0x0000000000007918 */ /* 0x000fc00000000000 */
        /* <DEDUP_REMOVED lines=11> */
.L_x_1:


//--------------------- .nv.shared.reserved.0     --------------------------
	.section	.nv.shared.reserved.0,"aw",@nobits
	.weak		__nv_reservedSMEM_offset_0_alias
	.size		__nv_reservedSMEM_offset_0_alias, 0, 64
	.other		__nv_reservedSMEM_offset_0_alias,@"STO_CUDA_RESERVED_SHARED STV_DEFAULT"
__nv_reservedSMEM_offset_0_alias:
	.zero		0
	.zero		64


//--------------------- .nv.constant0._Z9addKernelPiPKiS1_ --------------------------
	.section	.nv.constant0._Z9addKernelPiPKiS1_,"a",@progbits
	.sectionflags	@""
	.align	4
.nv.constant0._Z9addKernelPiPKiS1_:
	.zero		920


//--------------------- SYMBOLS --------------------------

	.type		.nv.reservedSmem.offset0,@object
	.size		.nv.reservedSmem.offset0,0x4
